//
// Generated by NVIDIA NVVM Compiler
//
// Compiler Build ID: CL-36424714
// Cuda compilation tools, release 13.0, V13.0.88
// Based on NVVM 20.0.0
//

.version 9.0
.target sm_100
.address_size 64

	// .globl	_Z15relu_activationPKfPfiii

.visible .entry _Z15relu_activationPKfPfiii(
	.param .u64 .ptr .align 1 _Z15relu_activationPKfPfiii_param_0,
	.param .u64 .ptr .align 1 _Z15relu_activationPKfPfiii_param_1,
	.param .u32 _Z15relu_activationPKfPfiii_param_2,
	.param .u32 _Z15relu_activationPKfPfiii_param_3,
	.param .u32 _Z15relu_activationPKfPfiii_param_4
)
{
	.reg .pred 	%p<2>;
	.reg .b32 	%r<10>;
	.reg .b32 	%f<3>;
	.reg .b64 	%rd<8>;

	ld.param.u64 	%rd1, [_Z15relu_activationPKfPfiii_param_0];
	ld.param.u64 	%rd2, [_Z15relu_activationPKfPfiii_param_1];
	ld.param.u32 	%r2, [_Z15relu_activationPKfPfiii_param_2];
	ld.param.u32 	%r3, [_Z15relu_activationPKfPfiii_param_3];
	ld.param.u32 	%r4, [_Z15relu_activationPKfPfiii_param_4];
	mov.u32 	%r5, %ntid.x;
	mov.u32 	%r6, %ctaid.x;
	mov.u32 	%r7, %tid.x;
	mad.lo.s32 	%r1, %r5, %r6, %r7;
	mul.lo.s32 	%r8, %r3, %r2;
	mul.lo.s32 	%r9, %r8, %r4;
	setp.ge.s32 	%p1, %r1, %r9;
	@%p1 bra 	$L__BB0_2;
	cvta.to.global.u64 	%rd3, %rd1;
	cvta.to.global.u64 	%rd4, %rd2;
	mul.wide.s32 	%rd5, %r1, 4;
	add.s64 	%rd6, %rd3, %rd5;
	ld.global.f32 	%f1, [%rd6];
	max.f32 	%f2, %f1, 0f00000000;
	add.s64 	%rd7, %rd4, %rd5;
	st.global.f32 	[%rd7], %f2;
$L__BB0_2:
	ret;

}
	// .globl	_Z15gelu_activationPKfPfiii
.visible .entry _Z15gelu_activationPKfPfiii(
	.param .u64 .ptr .align 1 _Z15gelu_activationPKfPfiii_param_0,
	.param .u64 .ptr .align 1 _Z15gelu_activationPKfPfiii_param_1,
	.param .u32 _Z15gelu_activationPKfPfiii_param_2,
	.param .u32 _Z15gelu_activationPKfPfiii_param_3,
	.param .u32 _Z15gelu_activationPKfPfiii_param_4
)
{
	.reg .pred 	%p<4>;
	.reg .b32 	%r<10>;
	.reg .b32 	%f<24>;
	.reg .b64 	%rd<8>;

	ld.param.u64 	%rd1, [_Z15gelu_activationPKfPfiii_param_0];
	ld.param.u64 	%rd2, [_Z15gelu_activationPKfPfiii_param_1];
	ld.param.u32 	%r2, [_Z15gelu_activationPKfPfiii_param_2];
	ld.param.u32 	%r3, [_Z15gelu_activationPKfPfiii_param_3];
	ld.param.u32 	%r4, [_Z15gelu_activationPKfPfiii_param_4];
	mov.u32 	%r5, %ctaid.x;
	mov.u32 	%r6, %ntid.x;
	mov.u32 	%r7, %tid.x;
	mad.lo.s32 	%r1, %r5, %r6, %r7;
	mul.lo.s32 	%r8, %r3, %r2;
	mul.lo.s32 	%r9, %r8, %r4;
	setp.ge.s32 	%p1, %r1, %r9;
	@%p1 bra 	$L__BB1_2;
	cvta.to.global.u64 	%rd3, %rd1;
	cvta.to.global.u64 	%rd4, %rd2;
	mul.wide.s32 	%rd5, %r1, 4;
	add.s64 	%rd6, %rd3, %rd5;
	ld.global.f32 	%f1, [%rd6];
	mul.f32 	%f2, %f1, %f1;
	mul.f32 	%f3, %f1, %f2;
	fma.rn.f32 	%f4, %f3, 0f3D372713, %f1;
	mul.f32 	%f5, %f4, 0f3F4C4229;
	abs.f32 	%f6, %f5;
	mul.f32 	%f7, %f6, 0f4038AA3B;
	ex2.approx.ftz.f32 	%f8, %f7;
	add.f32 	%f9, %f8, 0f3F800000;
	rcp.approx.ftz.f32 	%f10, %f9;
	fma.rn.f32 	%f11, %f10, 0fC0000000, 0f3F800000;
	setp.ge.f32 	%p2, %f6, 0f41102CB4;
	selp.f32 	%f12, 0f3F800000, %f11, %p2;
	copysign.f32 	%f13, %f5, %f12;
	mul.f32 	%f14, %f5, %f5;
	fma.rn.f32 	%f15, %f14, 0f3C80F082, 0fBD563CAE;
	fma.rn.f32 	%f16, %f15, %f14, 0f3E085941;
	fma.rn.f32 	%f17, %f16, %f14, 0fBEAAA9ED;
	fma.rn.f32 	%f18, %f17, %f14, 0f00000000;
	fma.rn.f32 	%f19, %f18, %f5, %f5;
	setp.ge.f32 	%p3, %f6, 0f3F19999A;
	selp.f32 	%f20, %f13, %f19, %p3;
	mul.f32 	%f21, %f1, 0f3F000000;
	add.f32 	%f22, %f20, 0f3F800000;
	mul.f32 	%f23, %f21, %f22;
	add.s64 	%rd7, %rd4, %rd5;
	st.global.f32 	[%rd7], %f23;
$L__BB1_2:
	ret;

}


// ===== COMPILED SASS (sm_100) =====

	.target	sm_100

	.elftype	@"ET_EXEC"


//--------------------- .note.nv.tkinfo           --------------------------
	.section	.note.nv.tkinfo,"",@"SHT_NOTE"
	.sectionflags	@"SHF_NOTE_NV_TKINFO"
	.tkinfo
        /*0018*/ 	.word	0x00000002
        /*0030*/ 	.string	""
        /*0030*/ 	.string	"ptxas"
        /*0030*/ 	.string	"Cuda compilation tools, release 13.0, V13.0.88"
        /*0030*/ 	.string	"Build cuda_13.0.r13.0/compiler.36424714_0"
        /*0030*/ 	.string	"-arch sm_100 -m 64 "



//--------------------- .note.nv.cuinfo           --------------------------
	.section	.note.nv.cuinfo,"",@"SHT_NOTE"
	.sectionflags	@"SHF_NOTE_NV_CUINFO"
        /*0018*/ 	.short	0x0002
        /*001a*/ 	.short	0x0064
        /*001c*/ 	.short	0x0082
	.zero		2


//--------------------- .nv.info                  --------------------------
	.section	.nv.info,"",@"SHT_CUDA_INFO"
	.align	4


	//----- nvinfo : EIATTR_REGCOUNT
	.align		4
        /*0000*/ 	.byte	0x04, 0x2f
        /*0002*/ 	.short	(.L_1 - .L_0)
	.align		4
.L_0:
        /*0004*/ 	.word	index@(_Z15relu_activationPKfPfiii)
        /*0008*/ 	.word	0x0000000a


	//----- nvinfo : EIATTR_FRAME_SIZE
	.align		4
.L_1:
        /*000c*/ 	.byte	0x04, 0x11
        /*000e*/ 	.short	(.L_3 - .L_2)
	.align		4
.L_2:
        /*0010*/ 	.word	index@(_Z15relu_activationPKfPfiii)
        /*0014*/ 	.word	0x00000000


	//----- nvinfo : EIATTR_REGCOUNT
	.align		4
.L_3:
        /*0018*/ 	.byte	0x04, 0x2f
        /*001a*/ 	.short	(.L_5 - .L_4)
	.align		4
.L_4:
        /*001c*/ 	.word	index@(_Z15gelu_activationPKfPfiii)
        /*0020*/ 	.word	0x0000000e


	//----- nvinfo : EIATTR_FRAME_SIZE
	.align		4
.L_5:
        /*0024*/ 	.byte	0x04, 0x11
        /*0026*/ 	.short	(.L_7 - .L_6)
	.align		4
.L_6:
        /*0028*/ 	.word	index@(_Z15gelu_activationPKfPfiii)
        /*002c*/ 	.word	0x00000000


	//----- nvinfo : EIATTR_MIN_STACK_SIZE
	.align		4
.L_7:
        /*0030*/ 	.byte	0x04, 0x12
        /*0032*/ 	.short	(.L_9 - .L_8)
	.align		4
.L_8:
        /*0034*/ 	.word	index@(_Z15gelu_activationPKfPfiii)
        /*0038*/ 	.word	0x00000000


	//----- nvinfo : EIATTR_MIN_STACK_SIZE
	.align		4
.L_9:
        /*003c*/ 	.byte	0x04, 0x12
        /*003e*/ 	.short	(.L_11 - .L_10)
	.align		4
.L_10:
        /*0040*/ 	.word	index@(_Z15relu_activationPKfPfiii)
        /*0044*/ 	.word	0x00000000
.L_11:


//--------------------- .nv.compat                --------------------------
	.section	.nv.compat,"",@"SHT_CUDA_COMPAT_INFO"
	.align	4
        /*0000*/ 	.byte	0x02, 0x09, 0x00, 0x00, 0x02, 0x02, 0x01, 0x00, 0x02, 0x05, 0x05, 0x00, 0x03, 0x07, 0x01, 0x01
        /*0010*/ 	.byte	0x02, 0x03, 0x00, 0x00, 0x02, 0x06, 0x01, 0x00, 0x04, 0x0b, 0x08, 0x00, 0x01, 0x00, 0x00, 0x00
        /*0020*/ 	.byte	0x00, 0x00, 0x00, 0x00


//--------------------- .nv.info._Z15gelu_activationPKfPfiii --------------------------
	.section	.nv.info._Z15gelu_activationPKfPfiii,"",@"SHT_CUDA_INFO"
	.sectionflags	@""
	.align	4


	//----- nvinfo : EIATTR_CUDA_API_VERSION
	.align		4
        /*0000*/ 	.byte	0x04, 0x37
        /*0002*/ 	.short	(.L_13 - .L_12)
.L_12:
        /*0004*/ 	.word	0x00000082


	//----- nvinfo : EIATTR_KPARAM_INFO
	.align		4
.L_13:
        /*0008*/ 	.byte	0x04, 0x17
        /*000a*/ 	.short	(.L_15 - .L_14)
.L_14:
        /*000c*/ 	.word	0x00000000
        /*0010*/ 	.short	0x0004
        /*0012*/ 	.short	0x0018
        /*0014*/ 	.byte	0x00, 0xf0, 0x11, 0x00


	//----- nvinfo : EIATTR_KPARAM_INFO
	.align		4
.L_15:
        /*0018*/ 	.byte	0x04, 0x17
        /*001a*/ 	.short	(.L_17 - .L_16)
.L_16:
        /*001c*/ 	.word	0x00000000
        /*0020*/ 	.short	0x0003
        /*0022*/ 	.short	0x0014
        /*0024*/ 	.byte	0x00, 0xf0, 0x11, 0x00


	//----- nvinfo : EIATTR_KPARAM_INFO
	.align		4
.L_17:
        /*0028*/ 	.byte	0x04, 0x17
        /*002a*/ 	.short	(.L_19 - .L_18)
.L_18:
        /*002c*/ 	.word	0x00000000
        /*0030*/ 	.short	0x0002
        /*0032*/ 	.short	0x0010
        /*0034*/ 	.byte	0x00, 0xf0, 0x11, 0x00


	//----- nvinfo : EIATTR_KPARAM_INFO
	.align		4
.L_19:
        /*0038*/ 	.byte	0x04, 0x17
        /*003a*/ 	.short	(.L_21 - .L_20)
.L_20:
        /*003c*/ 	.word	0x00000000
        /*0040*/ 	.short	0x0001
        /*0042*/ 	.short	0x0008
        /*0044*/ 	.byte	0x00, 0xf5, 0x21, 0x00


	//----- nvinfo : EIATTR_KPARAM_INFO
	.align		4
.L_21:
        /*0048*/ 	.byte	0x04, 0x17
        /*004a*/ 	.short	(.L_23 - .L_22)
.L_22:
        /*004c*/ 	.word	0x00000000
        /*0050*/ 	.short	0x0000
        /*0052*/ 	.short	0x0000
        /*0054*/ 	.byte	0x00, 0xf5, 0x21, 0x00


	//----- nvinfo : EIATTR_SPARSE_MMA_MASK
	.align		4
.L_23:
        /*0058*/ 	.byte	0x03, 0x50
        /*005a*/ 	.short	0x0000


	//----- nvinfo : EIATTR_MAXREG_COUNT
	.align		4
        /*005c*/ 	.byte	0x03, 0x1b
        /*005e*/ 	.short	0x00ff


	//----- nvinfo : EIATTR_MERCURY_ISA_VERSION
	.align		4
        /*0060*/ 	.byte	0x03, 0x5f
        /*0062*/ 	.short	0x0101


	//----- nvinfo : EIATTR_VRC_CTA_INIT_COUNT
	.align		4
        /*0064*/ 	.byte	0x02, 0x4a
	.zero		1
	.zero		1


	//----- nvinfo : EIATTR_EXIT_INSTR_OFFSETS
	.align		4
        /*0068*/ 	.byte	0x04, 0x1c
        /*006a*/ 	.short	(.L_25 - .L_24)


	//   ....[0]....
.L_24:
        /*006c*/ 	.word	0x000000a0


	//   ....[1]....
        /*0070*/ 	.word	0x000002a0


	//----- nvinfo : EIATTR_CBANK_PARAM_SIZE
	.align		4
.L_25:
        /*0074*/ 	.byte	0x03, 0x19
        /*0076*/ 	.short	0x001c


	//----- nvinfo : EIATTR_PARAM_CBANK
	.align		4
        /*0078*/ 	.byte	0x04, 0x0a
        /*007a*/ 	.short	(.L_27 - .L_26)
	.align		4
.L_26:
        /*007c*/ 	.word	index@(.nv.constant0._Z15gelu_activationPKfPfiii)
        /*0080*/ 	.short	0x0380
        /*0082*/ 	.short	0x001c


	//----- nvinfo : EIATTR_SW_WAR
	.align		4
.L_27:
        /*0084*/ 	.byte	0x04, 0x36
        /*0086*/ 	.short	(.L_29 - .L_28)
.L_28:
        /*0088*/ 	.word	0x00000008
.L_29:


//--------------------- .nv.info._Z15relu_activationPKfPfiii --------------------------
	.section	.nv.info._Z15relu_activationPKfPfiii,"",@"SHT_CUDA_INFO"
	.sectionflags	@""
	.align	4


	//----- nvinfo : EIATTR_CUDA_API_VERSION
	.align		4
        /*0000*/ 	.byte	0x04, 0x37
        /*0002*/ 	.short	(.L_31 - .L_30)
.L_30:
        /*0004*/ 	.word	0x00000082


	//----- nvinfo : EIATTR_KPARAM_INFO
	.align		4
.L_31:
        /*0008*/ 	.byte	0x04, 0x17
        /*000a*/ 	.short	(.L_33 - .L_32)
.L_32:
        /*000c*/ 	.word	0x00000000
        /*0010*/ 	.short	0x0004
        /*0012*/ 	.short	0x0018
        /*0014*/ 	.byte	0x00, 0xf0, 0x11, 0x00


	//----- nvinfo : EIATTR_KPARAM_INFO
	.align		4
.L_33:
        /*0018*/ 	.byte	0x04, 0x17
        /*001a*/ 	.short	(.L_35 - .L_34)
.L_34:
        /*001c*/ 	.word	0x00000000
        /*0020*/ 	.short	0x0003
        /*0022*/ 	.short	0x0014
        /*0024*/ 	.byte	0x00, 0xf0, 0x11, 0x00


	//----- nvinfo : EIATTR_KPARAM_INFO
	.align		4
.L_35:
        /*0028*/ 	.byte	0x04, 0x17
        /*002a*/ 	.short	(.L_37 - .L_36)
.L_36:
        /*002c*/ 	.word	0x00000000
        /*0030*/ 	.short	0x0002
        /*0032*/ 	.short	0x0010
        /*0034*/ 	.byte	0x00, 0xf0, 0x11, 0x00


	//----- nvinfo : EIATTR_KPARAM_INFO
	.align		4
.L_37:
        /*0038*/ 	.byte	0x04, 0x17
        /*003a*/ 	.short	(.L_39 - .L_38)
.L_38:
        /*003c*/ 	.word	0x00000000
        /*0040*/ 	.short	0x0001
        /*0042*/ 	.short	0x0008
        /*0044*/ 	.byte	0x00, 0xf5, 0x21, 0x00


	//----- nvinfo : EIATTR_KPARAM_INFO
	.align		4
.L_39:
        /*0048*/ 	.byte	0x04, 0x17
        /*004a*/ 	.short	(.L_41 - .L_40)
.L_40:
        /*004c*/ 	.word	0x00000000
        /*0050*/ 	.short	0x0000
        /*0052*/ 	.short	0x0000
        /*0054*/ 	.byte	0x00, 0xf5, 0x21, 0x00


	//----- nvinfo : EIATTR_SPARSE_MMA_MASK
	.align		4
.L_41:
        /*0058*/ 	.byte	0x03, 0x50
        /*005a*/ 	.short	0x0000


	//----- nvinfo : EIATTR_MAXREG_COUNT
	.align		4
        /*005c*/ 	.byte	0x03, 0x1b
        /*005e*/ 	.short	0x00ff


	//----- nvinfo : EIATTR_MERCURY_ISA_VERSION
	.align		4
        /*0060*/ 	.byte	0x03, 0x5f
        /*0062*/ 	.short	0x0101


	//----- nvinfo : EIATTR_VRC_CTA_INIT_COUNT
	.align		4
        /*0064*/ 	.byte	0x02, 0x4a
	.zero		1
	.zero		1


	//----- nvinfo : EIATTR_EXIT_INSTR_OFFSETS
	.align		4
        /*0068*/ 	.byte	0x04, 0x1c
        /*006a*/ 	.short	(.L_43 - .L_42)


	//   ....[0]....
.L_42:
        /*006c*/ 	.word	0x000000a0


	//   ....[1]....
        /*0070*/ 	.word	0x00000130


	//----- nvinfo : EIATTR_CBANK_PARAM_SIZE
	.align		4
.L_43:
        /*0074*/ 	.byte	0x03, 0x19
        /*0076*/ 	.short	0x001c


	//----- nvinfo : EIATTR_PARAM_CBANK
	.align		4
        /*0078*/ 	.byte	0x04, 0x0a
        /*007a*/ 	.short	(.L_45 - .L_44)
	.align		4
.L_44:
        /*007c*/ 	.word	index@(.nv.constant0._Z15relu_activationPKfPfiii)
        /*0080*/ 	.short	0x0380
        /*0082*/ 	.short	0x001c


	//----- nvinfo : EIATTR_SW_WAR
	.align		4
.L_45:
        /*0084*/ 	.byte	0x04, 0x36
        /*0086*/ 	.short	(.L_47 - .L_46)
.L_46:
        /*0088*/ 	.word	0x00000008
.L_47:


//--------------------- .nv.callgraph             --------------------------
	.section	.nv.callgraph,"",@"SHT_CUDA_CALLGRAPH"
	.align	4
	.sectionentsize	8
	.align		4
        /*0000*/ 	.word	0x00000000
	.align		4
        /*0004*/ 	.word	0xffffffff
	.align		4
        /*0008*/ 	.word	0x00000000
	.align		4
        /*000c*/ 	.word	0xfffffffe
	.align		4
        /*0010*/ 	.word	0x00000000
	.align		4
        /*0014*/ 	.word	0xfffffffd
	.align		4
        /*0018*/ 	.word	0x00000000
	.align		4
        /*001c*/ 	.word	0xfffffffc


//--------------------- .text._Z15gelu_activationPKfPfiii --------------------------
	.section	.text._Z15gelu_activationPKfPfiii,"ax",@progbits
	.align	128
        .global         _Z15gelu_activationPKfPfiii
        .type           _Z15gelu_activationPKfPfiii,@function
        .size           _Z15gelu_activationPKfPfiii,(.L_x_2 - _Z15gelu_activationPKfPfiii)
        .other          _Z15gelu_activationPKfPfiii,@"STO_CUDA_ENTRY STV_DEFAULT"
_Z15gelu_activationPKfPfiii:
.text._Z15gelu_activationPKfPfiii:
[----:B------:R-:W-:Y:S01]  /*0000*/  LDC R1, c[0x0][0x37c] ;  /* 0x0000df00ff017b82 */ /* 0x000fe20000000800 */
[----:B------:R-:W0:Y:S07]  /*0010*/  S2R R0, SR_TID.X ;  /* 0x0000000000007919 */ /* 0x000e2e0000002100 */
[----:B------:R-:W0:Y:S01]  /*0020*/  S2UR UR7, SR_CTAID.X ;  /* 0x00000000000779c3 */ /* 0x000e220000002500 */
[----:B------:R-:W1:Y:S01]  /*0030*/  LDCU.64 UR4, c[0x0][0x390] ;  /* 0x00007200ff0477ac */ /* 0x000e620008000a00 */
[----:B------:R-:W2:Y:S06]  /*0040*/  LDCU UR6, c[0x0][0x398] ;  /* 0x00007300ff0677ac */ /* 0x000eac0008000800 */
[----:B------:R-:W0:Y:S01]  /*0050*/  LDC R5, c[0x0][0x360] ;  /* 0x0000d800ff057b82 */ /* 0x000e220000000800 */
[----:B-1----:R-:W-:-:S04]  /*0060*/  UIMAD UR4, UR5, UR4, URZ ;  /* 0x00000004050472a4 */ /* 0x002fc8000f8e02ff */
[----:B--2---:R-:W-:Y:S01]  /*0070*/  UIMAD UR4, UR4, UR6, URZ ;  /* 0x00000006040472a4 */ /* 0x004fe2000f8e02ff */
[----:B0-----:R-:W-:-:S05]  /*0080*/  IMAD R5, R5, UR7, R0 ;  /* 0x0000000705057c24 */ /* 0x001fca000f8e0200 */
[----:B------:R-:W-:-:S13]  /*0090*/  ISETP.GE.AND P0, PT, R5, UR4, PT ;  /* 0x0000000405007c0c */ /* 0x000fda000bf06270 */
[----:B------:R-:W-:Y:S05]  /*00a0*/  @P0 EXIT ;  /* 0x000000000000094d */ /* 0x000fea0003800000 */
[----:B------:R-:W0:Y:S01]  /*00b0*/  LDC.64 R2, c[0x0][0x380] ;  /* 0x0000e000ff027b82 */ /* 0x000e220000000a00 */
[----:B------:R-:W1:Y:S01]  /*00c0*/  LDCU.64 UR4, c[0x0][0x358] ;  /* 0x00006b00ff0477ac */ /* 0x000e620008000a00 */
[----:B0-----:R-:W-:-:S05]  /*00d0*/  IMAD.WIDE R2, R5, 0x4, R2 ;  /* 0x0000000405027825 */ /* 0x001fca00078e0202 */
[----:B-1----:R0:W2:Y:S01]  /*00e0*/  LDG.E R4, desc[UR4][R2.64] ;  /* 0x0000000402047981 */ /* 0x0020a2000c1e1900 */
[----:B------:R-:W-:Y:S01]  /*00f0*/  MOV R10, 0x3c80f082 ;  /* 0x3c80f082000a7802 */ /* 0x000fe20000000f00 */
[----:B------:R-:W-:Y:S01]  /*0100*/  HFMA2 R11, -RZ, RZ, 1.875, 0 ;  /* 0x3f800000ff0b7431 */ /* 0x000fe200000001ff */
[----:B0-----:R-:W0:Y:S02]  /*0110*/  LDC.64 R2, c[0x0][0x388] ;  /* 0x0000e200ff027b82 */ /* 0x001e240000000a00 */
[----:B0-----:R-:W-:-:S04]  /*0120*/  IMAD.WIDE R2, R5, 0x4, R2 ;  /* 0x0000000405027825 */ /* 0x001fc800078e0202 */
[----:B--2---:R-:W-:-:S04]  /*0130*/  FMUL R7, R4, R4 ;  /* 0x0000000404077220 */ /* 0x004fc80000400000 */
[----:B------:R-:W-:-:S04]  /*0140*/  FMUL R7, R4, R7 ;  /* 0x0000000704077220 */ /* 0x000fc80000400000 */
[----:B------:R-:W-:Y:S01]  /*0150*/  FFMA R7, R7, 0.044714998453855514526, R4 ;  /* 0x3d37271307077823 */ /* 0x000fe20000000004 */
[----:B------:R-:W-:-:S03]  /*0160*/  FMUL R4, R4, 0.5 ;  /* 0x3f00000004047820 */ /* 0x000fc60000400000 */
[----:B------:R-:W-:-:S04]  /*0170*/  FMUL R7, R7, 0.79788452386856079102 ;  /* 0x3f4c422907077820 */ /* 0x000fc80000400000 */
[C---:B------:R-:W-:Y:S01]  /*0180*/  FMUL R0, |R7|.reuse, 2.8853900432586669922 ;  /* 0x4038aa3b07007820 */ /* 0x040fe20000400200 */
[C---:B------:R-:W-:Y:S01]  /*0190*/  FMUL R9, R7.reuse, R7 ;  /* 0x0000000707097220 */ /* 0x040fe20000400000 */
[C---:B------:R-:W-:Y:S02]  /*01a0*/  FSETP.GE.AND P1, PT, |R7|.reuse, 0.60000002384185791016, PT ;  /* 0x3f19999a0700780b */ /* 0x040fe40003f26200 */
[----:B------:R-:W-:Y:S01]  /*01b0*/  FSETP.GE.AND P0, PT, |R7|, 9.010913848876953125, PT ;  /* 0x41102cb40700780b */ /* 0x000fe20003f06200 */
[C---:B------:R-:W-:Y:S01]  /*01c0*/  FFMA R10, R9.reuse, R10, -0.052303962409496307373 ;  /* 0xbd563cae090a7423 */ /* 0x040fe2000000000a */
[----:B------:R-:W0:Y:S02]  /*01d0*/  MUFU.EX2 R0, R0 ;  /* 0x0000000000007308 */ /* 0x000e240000000800 */
[----:B0-----:R-:W-:Y:S01]  /*01e0*/  FADD R6, R0, 1 ;  /* 0x3f80000000067421 */ /* 0x001fe20000000000 */
[----:B------:R-:W-:-:S04]  /*01f0*/  FFMA R0, R9, R10, 0.1331529766321182251 ;  /* 0x3e08594109007423 */ /* 0x000fc8000000000a */
[C---:B------:R-:W-:Y:S01]  /*0200*/  FFMA R0, R9.reuse, R0, -0.33332768082618713379 ;  /* 0xbeaaa9ed09007423 */ /* 0x040fe20000000000 */
[----:B------:R-:W0:Y:S03]  /*0210*/  MUFU.RCP R6, R6 ;  /* 0x0000000600067308 */ /* 0x000e260000001000 */
[----:B------:R-:W-:Y:S01]  /*0220*/  FFMA R0, R9, R0, RZ ;  /* 0x0000000009007223 */ /* 0x000fe200000000ff */
[----:B0-----:R-:W-:-:S05]  /*0230*/  FFMA R8, R6, -2, R11 ;  /* 0xc000000006087823 */ /* 0x001fca000000000b */
[----:B------:R-:W-:-:S04]  /*0240*/  FSEL R8, R8, 1, !P0 ;  /* 0x3f80000008087808 */ /* 0x000fc80004000000 */
[--C-:B------:R-:W-:Y:S01]  /*0250*/  LOP3.LUT R8, R8, 0x80000000, R7.reuse, 0xb8, !PT ;  /* 0x8000000008087812 */ /* 0x100fe200078eb807 */
[----:B------:R-:W-:-:S04]  /*0260*/  @!P1 FFMA R8, R7, R0, R7 ;  /* 0x0000000007089223 */ /* 0x000fc80000000007 */
[----:B------:R-:W-:-:S04]  /*0270*/  FADD R7, R8, 1 ;  /* 0x3f80000008077421 */ /* 0x000fc80000000000 */
[----:B------:R-:W-:-:S05]  /*0280*/  FMUL R7, R4, R7 ;  /* 0x0000000704077220 */ /* 0x000fca0000400000 */
[----:B------:R-:W-:Y:S01]  /*0290*/  STG.E desc[UR4][R2.64], R7 ;  /* 0x0000000702007986 */ /* 0x000fe2000c101904 */
[----:B------:R-:W-:Y:S05]  /*02a0*/  EXIT ;  /* 0x000000000000794d */ /* 0x000fea0003800000 */
.L_x_0:
[----:B------:R-:W-:-:S00]  /*02b0*/  BRA `(.L_x_0) ;  /* 0xfffffffc00fc7947 */ /* 0x000fc0000383ffff */
[----:B------:R-:W-:-:S00]  /*02c0*/  NOP ;  /* 0x0000000000007918 */ /* 0x000fc00000000000 */
        /* <DEDUP_REMOVED lines=11> */
.L_x_2:


//--------------------- .text._Z15relu_activationPKfPfiii --------------------------
	.section	.text._Z15relu_activationPKfPfiii,"ax",@progbits
	.align	128
        .global         _Z15relu_activationPKfPfiii
        .type           _Z15relu_activationPKfPfiii,@function
        .size           _Z15relu_activationPKfPfiii,(.L_x_3 - _Z15relu_activationPKfPfiii)
        .other          _Z15relu_activationPKfPfiii,@"STO_CUDA_ENTRY STV_DEFAULT"
_Z15relu_activationPKfPfiii:
.text._Z15relu_activationPKfPfiii:
[----:B------:R-:W-:Y:S01]  /*0000*/  LDC R1, c[0x0][0x37c] ;  /* 0x0000df00ff017b82 */ /* 0x000fe20000000800 */
[----:B------:R-:W0:Y:S01]  /*0010*/  S2R R7, SR_CTAID.X ;  /* 0x0000000000077919 */ /* 0x000e220000002500 */
[----:B------:R-:W1:Y:S01]  /*0020*/  LDCU.64 UR4, c[0x0][0x390] ;  /* 0x00007200ff0477ac */ /* 0x000e620008000a00 */
[----:B------:R-:W0:Y:S01]  /*0030*/  S2R R0, SR_TID.X ;  /* 0x0000000000007919 */ /* 0x000e220000002100 */
[----:B------:R-:W2:Y:S01]  /*0040*/  LDCU UR6, c[0x0][0x398] ;  /* 0x00007300ff0677ac */ /* 0x000ea20008000800 */
[----:B------:R-:W0:Y:S01]  /*0050*/  LDCU UR7, c[0x0][0x360] ;  /* 0x00006c00ff0777ac */ /* 0x000e220008000800 */
[----:B-1----:R-:W-:-:S04]  /*0060*/  UIMAD UR4, UR5, UR4, URZ ;  /* 0x00000004050472a4 */ /* 0x002fc8000f8e02ff */
[----:B--2---:R-:W-:Y:S01]  /*0070*/  UIMAD UR4, UR4, UR6, URZ ;  /* 0x00000006040472a4 */ /* 0x004fe2000f8e02ff */
[----:B0-----:R-:W-:-:S05]  /*0080*/  IMAD R7, R7, UR7, R0 ;  /* 0x0000000707077c24 */ /* 0x001fca000f8e0200 */
[----:B------:R-:W-:-:S13]  /*0090*/  ISETP.GE.AND P0, PT, R7, UR4, PT ;  /* 0x0000000407007c0c */ /* 0x000fda000bf06270 */
[----:B------:R-:W-:Y:S05]  /*00a0*/  @P0 EXIT ;  /* 0x000000000000094d */ /* 0x000fea0003800000 */
[----:B------:R-:W0:Y:S01]  /*00b0*/  LDC.64 R2, c[0x0][0x380] ;  /* 0x0000e000ff027b82 */ /* 0x000e220000000a00 */
[----:B------:R-:W1:Y:S07]  /*00c0*/  LDCU.64 UR4, c[0x0][0x358] ;  /* 0x00006b00ff0477ac */ /* 0x000e6e0008000a00 */
[----:B------:R-:W2:Y:S01]  /*00d0*/  LDC.64 R4, c[0x0][0x388] ;  /* 0x0000e200ff047b82 */ /* 0x000ea20000000a00 */
[----:B0-----:R-:W-:-:S06]  /*00e0*/  IMAD.WIDE R2, R7, 0x4, R2 ;  /* 0x0000000407027825 */ /* 0x001fcc00078e0202 */
[----:B-1----:R-:W3:Y:S01]  /*00f0*/  LDG.E R2, desc[UR4][R2.64] ;  /* 0x0000000402027981 */ /* 0x002ee2000c1e1900 */
[----:B--2---:R-:W-:Y:S01]  /*0100*/  IMAD.WIDE R4, R7, 0x4, R4 ;  /* 0x0000000407047825 */ /* 0x004fe200078e0204 */
[----:B---3--:R-:W-:-:S05]  /*0110*/  FMNMX R7, RZ, R2, !PT ;  /* 0x00000002ff077209 */ /* 0x008fca0007800000 */
[----:B------:R-:W-:Y:S01]  /*0120*/  STG.E desc[UR4][R4.64], R7 ;  /* 0x0000000704007986 */ /* 0x000fe2000c101904 */
[----:B------:R-:W-:Y:S05]  /*0130*/  EXIT ;  /* 0x000000000000794d */ /* 0x000fea0003800000 */
.L_x_1:
        /* <DEDUP_REMOVED lines=12> */
.L_x_3:


//--------------------- .nv.shared.reserved.0     --------------------------
	.section	.nv.shared.reserved.0,"aw",@nobits
	.weak		__nv_reservedSMEM_offset_0_alias
	.size		__nv_reservedSMEM_offset_0_alias, 0, 64
	.other		__nv_reservedSMEM_offset_0_alias,@"STO_CUDA_RESERVED_SHARED STV_DEFAULT"
__nv_reservedSMEM_offset_0_alias:
	.zero		0
	.zero		64


//--------------------- .nv.constant0._Z15gelu_activationPKfPfiii --------------------------
	.section	.nv.constant0._Z15gelu_activationPKfPfiii,"a",@progbits
	.sectionflags	@""
	.align	4
.nv.constant0._Z15gelu_activationPKfPfiii:
	.zero		924


//--------------------- .nv.constant0._Z15relu_activationPKfPfiii --------------------------
	.section	.nv.constant0._Z15relu_activationPKfPfiii,"a",@progbits
	.sectionflags	@""
	.align	4
.nv.constant0._Z15relu_activationPKfPfiii:
	.zero		924


//--------------------- SYMBOLS --------------------------

	.type		.nv.reservedSmem.offset0,@object
	.size		.nv.reservedSmem.offset0,0x4
